//
// Generated by NVIDIA NVVM Compiler
//
// Compiler Build ID: CL-36424714
// Cuda compilation tools, release 13.0, V13.0.88
// Based on NVVM 20.0.0
//

.version 9.0
.target sm_100
.address_size 64

	// .globl	_Z13sharpenKernelPKhPhii

.visible .entry _Z13sharpenKernelPKhPhii(
	.param .u64 .ptr .align 1 _Z13sharpenKernelPKhPhii_param_0,
	.param .u64 .ptr .align 1 _Z13sharpenKernelPKhPhii_param_1,
	.param .u32 _Z13sharpenKernelPKhPhii_param_2,
	.param .u32 _Z13sharpenKernelPKhPhii_param_3
)
{
	.reg .pred 	%p<23>;
	.reg .b16 	%rs<2>;
	.reg .b32 	%r<47>;
	.reg .b32 	%f<4>;
	.reg .b64 	%rd<17>;

	ld.param.u64 	%rd4, [_Z13sharpenKernelPKhPhii_param_0];
	ld.param.u64 	%rd3, [_Z13sharpenKernelPKhPhii_param_1];
	ld.param.u32 	%r16, [_Z13sharpenKernelPKhPhii_param_2];
	ld.param.u32 	%r17, [_Z13sharpenKernelPKhPhii_param_3];
	cvta.to.global.u64 	%rd1, %rd4;
	mov.u32 	%r18, %ctaid.x;
	mov.u32 	%r19, %ntid.x;
	mov.u32 	%r20, %tid.x;
	mad.lo.s32 	%r21, %r18, %r19, %r20;
	mov.u32 	%r22, %ctaid.y;
	mov.u32 	%r23, %ntid.y;
	mov.u32 	%r24, %tid.y;
	mad.lo.s32 	%r25, %r22, %r23, %r24;
	setp.eq.s32 	%p1, %r25, 0;
	add.s32 	%r26, %r16, -1;
	setp.ge.s32 	%p2, %r25, %r26;
	or.pred  	%p3, %p1, %p2;
	setp.lt.s32 	%p4, %r21, 1;
	or.pred  	%p5, %p4, %p3;
	add.s32 	%r27, %r17, -1;
	setp.ge.s32 	%p6, %r21, %r27;
	or.pred  	%p7, %p5, %p6;
	@%p7 bra 	$L__BB0_12;
	setp.gt.s32 	%p8, %r25, %r16;
	setp.ge.s32 	%p9, %r21, %r17;
	mov.b32 	%r43, 0;
	or.pred  	%p10, %p8, %p9;
	@%p10 bra 	$L__BB0_3;
	add.s32 	%r29, %r25, -1;
	mad.lo.s32 	%r30, %r29, %r17, %r21;
	cvt.s64.s32 	%rd5, %r30;
	add.s64 	%rd6, %rd1, %rd5;
	ld.global.u8 	%r43, [%rd6];
$L__BB0_3:
	setp.gt.s32 	%p11, %r21, %r17;
	setp.ge.s32 	%p12, %r25, %r16;
	mul.lo.s32 	%r5, %r25, %r17;
	cvt.s64.s32 	%rd7, %r5;
	cvt.u64.u32 	%rd8, %r21;
	add.s64 	%rd9, %rd8, %rd7;
	add.s64 	%rd2, %rd1, %rd9;
	or.pred  	%p13, %p12, %p11;
	@%p13 bra 	$L__BB0_5;
	ld.global.u8 	%r31, [%rd2+-1];
	add.s32 	%r43, %r43, %r31;
$L__BB0_5:
	setp.ge.s32 	%p14, %r25, %r16;
	setp.ge.s32 	%p15, %r21, %r17;
	or.pred  	%p16, %p14, %p15;
	@%p16 bra 	$L__BB0_7;
	add.s32 	%r32, %r21, %r5;
	cvt.s64.s32 	%rd10, %r32;
	add.s64 	%rd11, %rd1, %rd10;
	ld.global.u8 	%rs1, [%rd11];
	mul.wide.u16 	%r33, %rs1, 4;
	sub.s32 	%r43, %r43, %r33;
$L__BB0_7:
	setp.ge.s32 	%p17, %r25, %r16;
	add.s32 	%r34, %r21, 1;
	setp.ge.s32 	%p18, %r34, %r17;
	or.pred  	%p19, %p17, %p18;
	@%p19 bra 	$L__BB0_9;
	ld.global.u8 	%r35, [%rd2+1];
	add.s32 	%r43, %r43, %r35;
$L__BB0_9:
	setp.ge.s32 	%p20, %r21, %r17;
	add.s32 	%r36, %r25, 1;
	setp.ge.s32 	%p21, %r36, %r16;
	or.pred  	%p22, %p21, %p20;
	@%p22 bra 	$L__BB0_11;
	add.s32 	%r37, %r5, %r17;
	add.s32 	%r38, %r21, %r37;
	cvt.s64.s32 	%rd12, %r38;
	add.s64 	%rd13, %rd1, %rd12;
	ld.global.u8 	%r39, [%rd13];
	add.s32 	%r43, %r43, %r39;
$L__BB0_11:
	cvt.rn.f32.s32 	%f1, %r43;
	min.f32 	%f2, %f1, 0f437F0000;
	max.f32 	%f3, %f2, 0f00000000;
	cvt.rzi.s32.f32 	%r40, %f3;
	add.s32 	%r41, %r5, %r21;
	cvt.s64.s32 	%rd14, %r41;
	cvta.to.global.u64 	%rd15, %rd3;
	add.s64 	%rd16, %rd15, %rd14;
	st.global.u8 	[%rd16], %r40;
$L__BB0_12:
	ret;

}
	// .globl	_Z18applysharpenKernelPKhS0_Phiif
.visible .entry _Z18applysharpenKernelPKhS0_Phiif(
	.param .u64 .ptr .align 1 _Z18applysharpenKernelPKhS0_Phiif_param_0,
	.param .u64 .ptr .align 1 _Z18applysharpenKernelPKhS0_Phiif_param_1,
	.param .u64 .ptr .align 1 _Z18applysharpenKernelPKhS0_Phiif_param_2,
	.param .u32 _Z18applysharpenKernelPKhS0_Phiif_param_3,
	.param .u32 _Z18applysharpenKernelPKhS0_Phiif_param_4,
	.param .f32 _Z18applysharpenKernelPKhS0_Phiif_param_5
)
{
	.reg .pred 	%p<4>;
	.reg .b16 	%rs<7>;
	.reg .b32 	%r<21>;
	.reg .b32 	%f<23>;
	.reg .b64 	%rd<12>;

	ld.param.u64 	%rd1, [_Z18applysharpenKernelPKhS0_Phiif_param_0];
	ld.param.u64 	%rd2, [_Z18applysharpenKernelPKhS0_Phiif_param_1];
	ld.param.u64 	%rd3, [_Z18applysharpenKernelPKhS0_Phiif_param_2];
	ld.param.u32 	%r4, [_Z18applysharpenKernelPKhS0_Phiif_param_3];
	ld.param.u32 	%r3, [_Z18applysharpenKernelPKhS0_Phiif_param_4];
	ld.param.f32 	%f1, [_Z18applysharpenKernelPKhS0_Phiif_param_5];
	mov.u32 	%r6, %ctaid.x;
	mov.u32 	%r7, %ntid.x;
	mov.u32 	%r8, %tid.x;
	mad.lo.s32 	%r1, %r6, %r7, %r8;
	mov.u32 	%r9, %ctaid.y;
	mov.u32 	%r10, %ntid.y;
	mov.u32 	%r11, %tid.y;
	mad.lo.s32 	%r12, %r9, %r10, %r11;
	setp.ge.s32 	%p1, %r1, %r3;
	setp.ge.s32 	%p2, %r12, %r4;
	or.pred  	%p3, %p1, %p2;
	@%p3 bra 	$L__BB1_2;
	cvta.to.global.u64 	%rd4, %rd1;
	cvta.to.global.u64 	%rd5, %rd3;
	cvta.to.global.u64 	%rd6, %rd2;
	mad.lo.s32 	%r13, %r3, %r12, %r1;
	cvt.s64.s32 	%rd7, %r13;
	add.s64 	%rd8, %rd6, %rd7;
	mul.lo.s32 	%r14, %r13, 3;
	cvt.s64.s32 	%rd9, %r14;
	add.s64 	%rd10, %rd4, %rd9;
	ld.global.u8 	%rs1, [%rd10];
	cvt.rn.f32.u16 	%f2, %rs1;
	ld.global.u8 	%rs2, [%rd8];
	cvt.rn.f32.u16 	%f3, %rs2;
	mul.f32 	%f4, %f1, %f3;
	sub.f32 	%f5, %f2, %f4;
	cvt.rzi.s32.f32 	%r15, %f5;
	cvt.rn.f32.s32 	%f6, %r15;
	min.f32 	%f7, %f6, 0f437F0000;
	max.f32 	%f8, %f7, 0f00000000;
	cvt.rzi.s32.f32 	%r16, %f8;
	add.s64 	%rd11, %rd5, %rd9;
	st.global.u8 	[%rd11], %r16;
	ld.global.u8 	%rs3, [%rd10+1];
	cvt.rn.f32.u16 	%f9, %rs3;
	ld.global.u8 	%rs4, [%rd8];
	cvt.rn.f32.u16 	%f10, %rs4;
	mul.f32 	%f11, %f1, %f10;
	sub.f32 	%f12, %f9, %f11;
	cvt.rzi.s32.f32 	%r17, %f12;
	cvt.rn.f32.s32 	%f13, %r17;
	min.f32 	%f14, %f13, 0f437F0000;
	max.f32 	%f15, %f14, 0f00000000;
	cvt.rzi.s32.f32 	%r18, %f15;
	st.global.u8 	[%rd11+1], %r18;
	ld.global.u8 	%rs5, [%rd10+2];
	cvt.rn.f32.u16 	%f16, %rs5;
	ld.global.u8 	%rs6, [%rd8];
	cvt.rn.f32.u16 	%f17, %rs6;
	mul.f32 	%f18, %f1, %f17;
	sub.f32 	%f19, %f16, %f18;
	cvt.rzi.s32.f32 	%r19, %f19;
	cvt.rn.f32.s32 	%f20, %r19;
	min.f32 	%f21, %f20, 0f437F0000;
	max.f32 	%f22, %f21, 0f00000000;
	cvt.rzi.s32.f32 	%r20, %f22;
	st.global.u8 	[%rd11+2], %r20;
$L__BB1_2:
	ret;

}


// ===== COMPILED SASS (sm_100) =====

	.target	sm_100

	.elftype	@"ET_EXEC"


//--------------------- .note.nv.tkinfo           --------------------------
	.section	.note.nv.tkinfo,"",@"SHT_NOTE"
	.sectionflags	@"SHF_NOTE_NV_TKINFO"
	.tkinfo
        /*0018*/ 	.word	0x00000002
        /*0030*/ 	.string	""
        /*0030*/ 	.string	"ptxas"
        /*0030*/ 	.string	"Cuda compilation tools, release 13.0, V13.0.88"
        /*0030*/ 	.string	"Build cuda_13.0.r13.0/compiler.36424714_0"
        /*0030*/ 	.string	"-arch sm_100 -m 64 "



//--------------------- .note.nv.cuinfo           --------------------------
	.section	.note.nv.cuinfo,"",@"SHT_NOTE"
	.sectionflags	@"SHF_NOTE_NV_CUINFO"
        /*0018*/ 	.short	0x0002
        /*001a*/ 	.short	0x0064
        /*001c*/ 	.short	0x0082
	.zero		2


//--------------------- .nv.info                  --------------------------
	.section	.nv.info,"",@"SHT_CUDA_INFO"
	.align	4


	//----- nvinfo : EIATTR_REGCOUNT
	.align		4
        /*0000*/ 	.byte	0x04, 0x2f
        /*0002*/ 	.short	(.L_1 - .L_0)
	.align		4
.L_0:
        /*0004*/ 	.word	index@(_Z13sharpenKernelPKhPhii)
        /*0008*/ 	.word	0x00000010


	//----- nvinfo : EIATTR_FRAME_SIZE
	.align		4
.L_1:
        /*000c*/ 	.byte	0x04, 0x11
        /*000e*/ 	.short	(.L_3 - .L_2)
	.align		4
.L_2:
        /*0010*/ 	.word	index@(_Z13sharpenKernelPKhPhii)
        /*0014*/ 	.word	0x00000000


	//----- nvinfo : EIATTR_REGCOUNT
	.align		4
.L_3:
        /*0018*/ 	.byte	0x04, 0x2f
        /*001a*/ 	.short	(.L_5 - .L_4)
	.align		4
.L_4:
        /*001c*/ 	.word	index@(_Z18applysharpenKernelPKhS0_Phiif)
        /*0020*/ 	.word	0x0000000e


	//----- nvinfo : EIATTR_FRAME_SIZE
	.align		4
.L_5:
        /*0024*/ 	.byte	0x04, 0x11
        /*0026*/ 	.short	(.L_7 - .L_6)
	.align		4
.L_6:
        /*0028*/ 	.word	index@(_Z18applysharpenKernelPKhS0_Phiif)
        /*002c*/ 	.word	0x00000000


	//----- nvinfo : EIATTR_MIN_STACK_SIZE
	.align		4
.L_7:
        /*0030*/ 	.byte	0x04, 0x12
        /*0032*/ 	.short	(.L_9 - .L_8)
	.align		4
.L_8:
        /*0034*/ 	.word	index@(_Z18applysharpenKernelPKhS0_Phiif)
        /*0038*/ 	.word	0x00000000


	//----- nvinfo : EIATTR_MIN_STACK_SIZE
	.align		4
.L_9:
        /*003c*/ 	.byte	0x04, 0x12
        /*003e*/ 	.short	(.L_11 - .L_10)
	.align		4
.L_10:
        /*0040*/ 	.word	index@(_Z13sharpenKernelPKhPhii)
        /*0044*/ 	.word	0x00000000
.L_11:


//--------------------- .nv.compat                --------------------------
	.section	.nv.compat,"",@"SHT_CUDA_COMPAT_INFO"
	.align	4
        /*0000*/ 	.byte	0x02, 0x09, 0x00, 0x00, 0x02, 0x02, 0x01, 0x00, 0x02, 0x05, 0x05, 0x00, 0x03, 0x07, 0x01, 0x01
        /*0010*/ 	.byte	0x02, 0x03, 0x00, 0x00, 0x02, 0x06, 0x01, 0x00, 0x04, 0x0b, 0x08, 0x00, 0x09, 0x00, 0x00, 0x00
        /*0020*/ 	.byte	0x00, 0x00, 0x00, 0x00


//--------------------- .nv.info._Z18applysharpenKernelPKhS0_Phiif --------------------------
	.section	.nv.info._Z18applysharpenKernelPKhS0_Phiif,"",@"SHT_CUDA_INFO"
	.sectionflags	@""
	.align	4


	//----- nvinfo : EIATTR_CUDA_API_VERSION
	.align		4
        /*0000*/ 	.byte	0x04, 0x37
        /*0002*/ 	.short	(.L_13 - .L_12)
.L_12:
        /*0004*/ 	.word	0x00000082


	//----- nvinfo : EIATTR_KPARAM_INFO
	.align		4
.L_13:
        /*0008*/ 	.byte	0x04, 0x17
        /*000a*/ 	.short	(.L_15 - .L_14)
.L_14:
        /*000c*/ 	.word	0x00000000
        /*0010*/ 	.short	0x0005
        /*0012*/ 	.short	0x0020
        /*0014*/ 	.byte	0x00, 0xf0, 0x11, 0x00


	//----- nvinfo : EIATTR_KPARAM_INFO
	.align		4
.L_15:
        /*0018*/ 	.byte	0x04, 0x17
        /*001a*/ 	.short	(.L_17 - .L_16)
.L_16:
        /*001c*/ 	.word	0x00000000
        /*0020*/ 	.short	0x0004
        /*0022*/ 	.short	0x001c
        /*0024*/ 	.byte	0x00, 0xf0, 0x11, 0x00


	//----- nvinfo : EIATTR_KPARAM_INFO
	.align		4
.L_17:
        /*0028*/ 	.byte	0x04, 0x17
        /*002a*/ 	.short	(.L_19 - .L_18)
.L_18:
        /*002c*/ 	.word	0x00000000
        /*0030*/ 	.short	0x0003
        /*0032*/ 	.short	0x0018
        /*0034*/ 	.byte	0x00, 0xf0, 0x11, 0x00


	//----- nvinfo : EIATTR_KPARAM_INFO
	.align		4
.L_19:
        /*0038*/ 	.byte	0x04, 0x17
        /*003a*/ 	.short	(.L_21 - .L_20)
.L_20:
        /*003c*/ 	.word	0x00000000
        /*0040*/ 	.short	0x0002
        /*0042*/ 	.short	0x0010
        /*0044*/ 	.byte	0x00, 0xf5, 0x21, 0x00


	//----- nvinfo : EIATTR_KPARAM_INFO
	.align		4
.L_21:
        /*0048*/ 	.byte	0x04, 0x17
        /*004a*/ 	.short	(.L_23 - .L_22)
.L_22:
        /*004c*/ 	.word	0x00000000
        /*0050*/ 	.short	0x0001
        /*0052*/ 	.short	0x0008
        /*0054*/ 	.byte	0x00, 0xf5, 0x21, 0x00


	//----- nvinfo : EIATTR_KPARAM_INFO
	.align		4
.L_23:
        /*0058*/ 	.byte	0x04, 0x17
        /*005a*/ 	.short	(.L_25 - .L_24)
.L_24:
        /*005c*/ 	.word	0x00000000
        /*0060*/ 	.short	0x0000
        /*0062*/ 	.short	0x0000
        /*0064*/ 	.byte	0x00, 0xf5, 0x21, 0x00


	//----- nvinfo : EIATTR_SPARSE_MMA_MASK
	.align		4
.L_25:
        /*0068*/ 	.byte	0x03, 0x50
        /*006a*/ 	.short	0x0000


	//----- nvinfo : EIATTR_MAXREG_COUNT
	.align		4
        /*006c*/ 	.byte	0x03, 0x1b
        /*006e*/ 	.short	0x00ff


	//----- nvinfo : EIATTR_MERCURY_ISA_VERSION
	.align		4
        /*0070*/ 	.byte	0x03, 0x5f
        /*0072*/ 	.short	0x0101


	//----- nvinfo : EIATTR_VRC_CTA_INIT_COUNT
	.align		4
        /*0074*/ 	.byte	0x02, 0x4a
	.zero		1
	.zero		1


	//----- nvinfo : EIATTR_EXIT_INSTR_OFFSETS
	.align		4
        /*0078*/ 	.byte	0x04, 0x1c
        /*007a*/ 	.short	(.L_27 - .L_26)


	//   ....[0]....
.L_26:
        /*007c*/ 	.word	0x000000c0


	//   ....[1]....
        /*0080*/ 	.word	0x000003b0


	//----- nvinfo : EIATTR_CBANK_PARAM_SIZE
	.align		4
.L_27:
        /*0084*/ 	.byte	0x03, 0x19
        /*0086*/ 	.short	0x0024


	//----- nvinfo : EIATTR_PARAM_CBANK
	.align		4
        /*0088*/ 	.byte	0x04, 0x0a
        /*008a*/ 	.short	(.L_29 - .L_28)
	.align		4
.L_28:
        /*008c*/ 	.word	index@(.nv.constant0._Z18applysharpenKernelPKhS0_Phiif)
        /*0090*/ 	.short	0x0380
        /*0092*/ 	.short	0x0024


	//----- nvinfo : EIATTR_SW_WAR
	.align		4
.L_29:
        /*0094*/ 	.byte	0x04, 0x36
        /*0096*/ 	.short	(.L_31 - .L_30)
.L_30:
        /*0098*/ 	.word	0x00000008
.L_31:


//--------------------- .nv.info._Z13sharpenKernelPKhPhii --------------------------
	.section	.nv.info._Z13sharpenKernelPKhPhii,"",@"SHT_CUDA_INFO"
	.sectionflags	@""
	.align	4


	//----- nvinfo : EIATTR_CUDA_API_VERSION
	.align		4
        /*0000*/ 	.byte	0x04, 0x37
        /*0002*/ 	.short	(.L_33 - .L_32)
.L_32:
        /*0004*/ 	.word	0x00000082


	//----- nvinfo : EIATTR_KPARAM_INFO
	.align		4
.L_33:
        /*0008*/ 	.byte	0x04, 0x17
        /*000a*/ 	.short	(.L_35 - .L_34)
.L_34:
        /*000c*/ 	.word	0x00000000
        /*0010*/ 	.short	0x0003
        /*0012*/ 	.short	0x0014
        /*0014*/ 	.byte	0x00, 0xf0, 0x11, 0x00


	//----- nvinfo : EIATTR_KPARAM_INFO
	.align		4
.L_35:
        /*0018*/ 	.byte	0x04, 0x17
        /*001a*/ 	.short	(.L_37 - .L_36)
.L_36:
        /*001c*/ 	.word	0x00000000
        /*0020*/ 	.short	0x0002
        /*0022*/ 	.short	0x0010
        /*0024*/ 	.byte	0x00, 0xf0, 0x11, 0x00


	//----- nvinfo : EIATTR_KPARAM_INFO
	.align		4
.L_37:
        /*0028*/ 	.byte	0x04, 0x17
        /*002a*/ 	.short	(.L_39 - .L_38)
.L_38:
        /*002c*/ 	.word	0x00000000
        /*0030*/ 	.short	0x0001
        /*0032*/ 	.short	0x0008
        /*0034*/ 	.byte	0x00, 0xf5, 0x21, 0x00


	//----- nvinfo : EIATTR_KPARAM_INFO
	.align		4
.L_39:
        /*0038*/ 	.byte	0x04, 0x17
        /*003a*/ 	.short	(.L_41 - .L_40)
.L_40:
        /*003c*/ 	.word	0x00000000
        /*0040*/ 	.short	0x0000
        /*0042*/ 	.short	0x0000
        /*0044*/ 	.byte	0x00, 0xf5, 0x21, 0x00


	//----- nvinfo : EIATTR_SPARSE_MMA_MASK
	.align		4
.L_41:
        /*0048*/ 	.byte	0x03, 0x50
        /*004a*/ 	.short	0x0000


	//----- nvinfo : EIATTR_MAXREG_COUNT
	.align		4
        /*004c*/ 	.byte	0x03, 0x1b
        /*004e*/ 	.short	0x00ff


	//----- nvinfo : EIATTR_MERCURY_ISA_VERSION
	.align		4
        /*0050*/ 	.byte	0x03, 0x5f
        /*0052*/ 	.short	0x0101


	//----- nvinfo : EIATTR_VRC_CTA_INIT_COUNT
	.align		4
        /*0054*/ 	.byte	0x02, 0x4a
	.zero		1
	.zero		1


	//----- nvinfo : EIATTR_EXIT_INSTR_OFFSETS
	.align		4
        /*0058*/ 	.byte	0x04, 0x1c
        /*005a*/ 	.short	(.L_43 - .L_42)


	//   ....[0]....
.L_42:
        /*005c*/ 	.word	0x00000100


	//   ....[1]....
        /*0060*/ 	.word	0x000003d0


	//----- nvinfo : EIATTR_CBANK_PARAM_SIZE
	.align		4
.L_43:
        /*0064*/ 	.byte	0x03, 0x19
        /*0066*/ 	.short	0x0018


	//----- nvinfo : EIATTR_PARAM_CBANK
	.align		4
        /*0068*/ 	.byte	0x04, 0x0a
        /*006a*/ 	.short	(.L_45 - .L_44)
	.align		4
.L_44:
        /*006c*/ 	.word	index@(.nv.constant0._Z13sharpenKernelPKhPhii)
        /*0070*/ 	.short	0x0380
        /*0072*/ 	.short	0x0018


	//----- nvinfo : EIATTR_SW_WAR
	.align		4
.L_45:
        /*0074*/ 	.byte	0x04, 0x36
        /*0076*/ 	.short	(.L_47 - .L_46)
.L_46:
        /*0078*/ 	.word	0x00000008
.L_47:


//--------------------- .nv.callgraph             --------------------------
	.section	.nv.callgraph,"",@"SHT_CUDA_CALLGRAPH"
	.align	4
	.sectionentsize	8
	.align		4
        /*0000*/ 	.word	0x00000000
	.align		4
        /*0004*/ 	.word	0xffffffff
	.align		4
        /*0008*/ 	.word	0x00000000
	.align		4
        /*000c*/ 	.word	0xfffffffe
	.align		4
        /*0010*/ 	.word	0x00000000
	.align		4
        /*0014*/ 	.word	0xfffffffd
	.align		4
        /*0018*/ 	.word	0x00000000
	.align		4
        /*001c*/ 	.word	0xfffffffc


//--------------------- .text._Z18applysharpenKernelPKhS0_Phiif --------------------------
	.section	.text._Z18applysharpenKernelPKhS0_Phiif,"ax",@progbits
	.align	128
        .global         _Z18applysharpenKernelPKhS0_Phiif
        .type           _Z18applysharpenKernelPKhS0_Phiif,@function
        .size           _Z18applysharpenKernelPKhS0_Phiif,(.L_x_2 - _Z18applysharpenKernelPKhS0_Phiif)
        .other          _Z18applysharpenKernelPKhS0_Phiif,@"STO_CUDA_ENTRY STV_DEFAULT"
_Z18applysharpenKernelPKhS0_Phiif:
.text._Z18applysharpenKernelPKhS0_Phiif:
[----:B------:R-:W-:Y:S01]  /*0000*/  LDC R1, c[0x0][0x37c] ;  /* 0x0000df00ff017b82 */ /* 0x000fe20000000800 */
[----:B------:R-:W0:Y:S07]  /*0010*/  S2R R2, SR_TID.Y ;  /* 0x0000000000027919 */ /* 0x000e2e0000002200 */
[----:B------:R-:W1:Y:S01]  /*0020*/  LDC R0, c[0x0][0x360] ;  /* 0x0000d800ff007b82 */ /* 0x000e620000000800 */
[----:B------:R-:W2:Y:S01]  /*0030*/  LDCU.64 UR6, c[0x0][0x398] ;  /* 0x00007300ff0677ac */ /* 0x000ea20008000a00 */
[----:B------:R-:W1:Y:S06]  /*0040*/  S2R R5, SR_TID.X ;  /* 0x0000000000057919 */ /* 0x000e6c0000002100 */
[----:B------:R-:W0:Y:S08]  /*0050*/  S2UR UR5, SR_CTAID.Y ;  /* 0x00000000000579c3 */ /* 0x000e300000002600 */
[----:B------:R-:W0:Y:S08]  /*0060*/  LDC R3, c[0x0][0x364] ;  /* 0x0000d900ff037b82 */ /* 0x000e300000000800 */
[----:B------:R-:W1:Y:S01]  /*0070*/  S2UR UR4, SR_CTAID.X ;  /* 0x00000000000479c3 */ /* 0x000e620000002500 */
[----:B0-----:R-:W-:-:S05]  /*0080*/  IMAD R3, R3, UR5, R2 ;  /* 0x0000000503037c24 */ /* 0x001fca000f8e0202 */
[----:B--2---:R-:W-:Y:S01]  /*0090*/  ISETP.GE.AND P0, PT, R3, UR6, PT ;  /* 0x0000000603007c0c */ /* 0x004fe2000bf06270 */
[----:B-1----:R-:W-:-:S05]  /*00a0*/  IMAD R0, R0, UR4, R5 ;  /* 0x0000000400007c24 */ /* 0x002fca000f8e0205 */
[----:B------:R-:W-:-:S13]  /*00b0*/  ISETP.GE.OR P0, PT, R0, UR7, P0 ;  /* 0x0000000700007c0c */ /* 0x000fda0008706670 */
[----:B------:R-:W-:Y:S05]  /*00c0*/  @P0 EXIT ;  /* 0x000000000000094d */ /* 0x000fea0003800000 */
[----:B------:R-:W0:Y:S01]  /*00d0*/  LDCU.128 UR8, c[0x0][0x380] ;  /* 0x00007000ff0877ac */ /* 0x000e220008000c00 */
[----:B------:R-:W-:Y:S01]  /*00e0*/  IMAD R0, R3, UR7, R0 ;  /* 0x0000000703007c24 */ /* 0x000fe2000f8e0200 */
[----:B------:R-:W1:Y:S03]  /*00f0*/  LDCU.64 UR4, c[0x0][0x358] ;  /* 0x00006b00ff0477ac */ /* 0x000e660008000a00 */
[----:B------:R-:W-:Y:S01]  /*0100*/  IMAD R6, R0, 0x3, RZ ;  /* 0x0000000300067824 */ /* 0x000fe200078e02ff */
[----:B------:R-:W2:Y:S04]  /*0110*/  LDCU UR6, c[0x0][0x3a0] ;  /* 0x00007400ff0677ac */ /* 0x000ea80008000800 */
[----:B------:R-:W-:-:S02]  /*0120*/  SHF.R.S32.HI R10, RZ, 0x1f, R6 ;  /* 0x0000001fff0a7819 */ /* 0x000fc40000011406 */
[----:B0-----:R-:W-:Y:S02]  /*0130*/  IADD3 R2, P0, PT, R0, UR10, RZ ;  /* 0x0000000a00027c10 */ /* 0x001fe4000ff1e0ff */
[----:B------:R-:W-:Y:S02]  /*0140*/  IADD3 R4, P1, PT, R6, UR8, RZ ;  /* 0x0000000806047c10 */ /* 0x000fe4000ff3e0ff */
[----:B------:R-:W-:Y:S02]  /*0150*/  LEA.HI.X.SX32 R3, R0, UR11, 0x1, P0 ;  /* 0x0000000b00037c11 */ /* 0x000fe400080f0eff */
[----:B------:R-:W-:Y:S01]  /*0160*/  IADD3.X R5, PT, PT, R10, UR9, RZ, P1, !PT ;  /* 0x000000090a057c10 */ /* 0x000fe20008ffe4ff */
[----:B------:R-:W0:Y:S02]  /*0170*/  LDCU.64 UR8, c[0x0][0x390] ;  /* 0x00007200ff0877ac */ /* 0x000e240008000a00 */
[----:B-1----:R-:W3:Y:S04]  /*0180*/  LDG.E.U8 R7, desc[UR4][R2.64] ;  /* 0x0000000402077981 */ /* 0x002ee8000c1e1100 */
[----:B------:R-:W4:Y:S01]  /*0190*/  LDG.E.U8 R0, desc[UR4][R4.64] ;  /* 0x0000000404007981 */ /* 0x000f22000c1e1100 */
[----:B0-----:R-:W-:-:S02]  /*01a0*/  IADD3 R6, P0, PT, R6, UR8, RZ ;  /* 0x0000000806067c10 */ /* 0x001fc4000ff1e0ff */
[----:B---3--:R-:W-:Y:S02]  /*01b0*/  I2FP.F32.U32 R7, R7 ;  /* 0x0000000700077245 */ /* 0x008fe40000201000 */
[----:B----4-:R-:W-:-:S05]  /*01c0*/  I2FP.F32.U32 R0, R0 ;  /* 0x0000000000007245 */ /* 0x010fca0000201000 */
[----:B--2---:R-:W-:-:S06]  /*01d0*/  FFMA R0, -R7, UR6, R0 ;  /* 0x0000000607007c23 */ /* 0x004fcc0008000100 */
[----:B------:R-:W0:Y:S02]  /*01e0*/  F2I.TRUNC.NTZ R0, R0 ;  /* 0x0000000000007305 */ /* 0x000e24000020f100 */
[----:B0-----:R-:W-:-:S04]  /*01f0*/  I2FP.F32.S32 R7, R0 ;  /* 0x0000000000077245 */ /* 0x001fc80000201400 */
[----:B------:R-:W-:-:S04]  /*0200*/  FMNMX R7, R7, 255, PT ;  /* 0x437f000007077809 */ /* 0x000fc80003800000 */
[----:B------:R-:W-:Y:S02]  /*0210*/  FMNMX R8, RZ, R7, !PT ;  /* 0x00000007ff087209 */ /* 0x000fe40007800000 */
[----:B------:R-:W-:Y:S02]  /*0220*/  IADD3.X R7, PT, PT, R10, UR9, RZ, P0, !PT ;  /* 0x000000090a077c10 */ /* 0x000fe400087fe4ff */
[----:B------:R-:W0:Y:S03]  /*0230*/  F2I.TRUNC.NTZ R9, R8 ;  /* 0x0000000800097305 */ /* 0x000e26000020f100 */
[----:B0-----:R0:W-:Y:S04]  /*0240*/  STG.E.U8 desc[UR4][R6.64], R9 ;  /* 0x0000000906007986 */ /* 0x0011e8000c101104 */
[----:B------:R-:W2:Y:S04]  /*0250*/  LDG.E.U8 R10, desc[UR4][R4.64+0x1] ;  /* 0x00000104040a7981 */ /* 0x000ea8000c1e1100 */
[----:B------:R-:W3:Y:S01]  /*0260*/  LDG.E.U8 R11, desc[UR4][R2.64] ;  /* 0x00000004020b7981 */ /* 0x000ee2000c1e1100 */
[----:B--2---:R-:W-:-:S02]  /*0270*/  I2FP.F32.U32 R10, R10 ;  /* 0x0000000a000a7245 */ /* 0x004fc40000201000 */
[----:B---3--:R-:W-:-:S05]  /*0280*/  I2FP.F32.U32 R11, R11 ;  /* 0x0000000b000b7245 */ /* 0x008fca0000201000 */
[----:B------:R-:W-:-:S06]  /*0290*/  FFMA R10, -R11, UR6, R10 ;  /* 0x000000060b0a7c23 */ /* 0x000fcc000800010a */
[----:B------:R-:W1:Y:S02]  /*02a0*/  F2I.TRUNC.NTZ R10, R10 ;  /* 0x0000000a000a7305 */ /* 0x000e64000020f100 */
[----:B-1----:R-:W-:-:S04]  /*02b0*/  I2FP.F32.S32 R0, R10 ;  /* 0x0000000a00007245 */ /* 0x002fc80000201400 */
[----:B------:R-:W-:-:S04]  /*02c0*/  FMNMX R0, R0, 255, PT ;  /* 0x437f000000007809 */ /* 0x000fc80003800000 */
[----:B------:R-:W-:-:S04]  /*02d0*/  FMNMX R0, RZ, R0, !PT ;  /* 0x00000000ff007209 */ /* 0x000fc80007800000 */
[----:B------:R-:W1:Y:S02]  /*02e0*/  F2I.TRUNC.NTZ R11, R0 ;  /* 0x00000000000b7305 */ /* 0x000e64000020f100 */
[----:B-1----:R-:W-:Y:S04]  /*02f0*/  STG.E.U8 desc[UR4][R6.64+0x1], R11 ;  /* 0x0000010b06007986 */ /* 0x002fe8000c101104 */
[----:B------:R-:W2:Y:S04]  /*0300*/  LDG.E.U8 R4, desc[UR4][R4.64+0x2] ;  /* 0x0000020404047981 */ /* 0x000ea8000c1e1100 */
[----:B------:R-:W0:Y:S01]  /*0310*/  LDG.E.U8 R2, desc[UR4][R2.64] ;  /* 0x0000000402027981 */ /* 0x000e22000c1e1100 */
[----:B--2---:R-:W-:-:S02]  /*0320*/  I2FP.F32.U32 R8, R4 ;  /* 0x0000000400087245 */ /* 0x004fc40000201000 */
[----:B0-----:R-:W-:-:S05]  /*0330*/  I2FP.F32.U32 R9, R2 ;  /* 0x0000000200097245 */ /* 0x001fca0000201000 */
[----:B------:R-:W-:-:S06]  /*0340*/  FFMA R8, -R9, UR6, R8 ;  /* 0x0000000609087c23 */ /* 0x000fcc0008000108 */
[----:B------:R-:W0:Y:S02]  /*0350*/  F2I.TRUNC.NTZ R8, R8 ;  /* 0x0000000800087305 */ /* 0x000e24000020f100 */
[----:B0-----:R-:W-:-:S04]  /*0360*/  I2FP.F32.S32 R9, R8 ;  /* 0x0000000800097245 */ /* 0x001fc80000201400 */
[----:B------:R-:W-:-:S04]  /*0370*/  FMNMX R9, R9, 255, PT ;  /* 0x437f000009097809 */ /* 0x000fc80003800000 */
[----:B------:R-:W-:-:S06]  /*0380*/  FMNMX R9, RZ, R9, !PT ;  /* 0x00000009ff097209 */ /* 0x000fcc0007800000 */
[----:B------:R-:W0:Y:S02]  /*0390*/  F2I.TRUNC.NTZ R9, R9 ;  /* 0x0000000900097305 */ /* 0x000e24000020f100 */
[----:B0-----:R-:W-:Y:S01]  /*03a0*/  STG.E.U8 desc[UR4][R6.64+0x2], R9 ;  /* 0x0000020906007986 */ /* 0x001fe2000c101104 */
[----:B------:R-:W-:Y:S05]  /*03b0*/  EXIT ;  /* 0x000000000000794d */ /* 0x000fea0003800000 */
.L_x_0:
[----:B------:R-:W-:-:S00]  /*03c0*/  BRA `(.L_x_0) ;  /* 0xfffffffc00fc7947 */ /* 0x000fc0000383ffff */
[----:B------:R-:W-:-:S00]  /*03d0*/  NOP ;  /* 0x0000000000007918 */ /* 0x000fc00000000000 */
        /* <DEDUP_REMOVED lines=10> */
.L_x_2:


//--------------------- .text._Z13sharpenKernelPKhPhii --------------------------
	.section	.text._Z13sharpenKernelPKhPhii,"ax",@progbits
	.align	128
        .global         _Z13sharpenKernelPKhPhii
        .type           _Z13sharpenKernelPKhPhii,@function
        .size           _Z13sharpenKernelPKhPhii,(.L_x_3 - _Z13sharpenKernelPKhPhii)
        .other          _Z13sharpenKernelPKhPhii,@"STO_CUDA_ENTRY STV_DEFAULT"
_Z13sharpenKernelPKhPhii:
.text._Z13sharpenKernelPKhPhii:
[----:B------:R-:W-:Y:S01]  /*0000*/  LDC R1, c[0x0][0x37c] ;  /* 0x0000df00ff017b82 */ /* 0x000fe20000000800 */
[----:B------:R-:W0:Y:S07]  /*0010*/  S2R R2, SR_TID.Y ;  /* 0x0000000000027919 */ /* 0x000e2e0000002200 */
[----:B------:R-:W1:Y:S01]  /*0020*/  LDC R0, c[0x0][0x360] ;  /* 0x0000d800ff007b82 */ /* 0x000e620000000800 */
[----:B------:R-:W2:Y:S01]  /*0030*/  LDCU.64 UR8, c[0x0][0x390] ;  /* 0x00007200ff0877ac */ /* 0x000ea20008000a00 */
[----:B------:R-:W1:Y:S06]  /*0040*/  S2R R5, SR_TID.X ;  /* 0x0000000000057919 */ /* 0x000e6c0000002100 */
[----:B------:R-:W0:Y:S08]  /*0050*/  S2UR UR6, SR_CTAID.Y ;  /* 0x00000000000679c3 */ /* 0x000e300000002600 */
[----:B------:R-:W0:Y:S01]  /*0060*/  LDC R3, c[0x0][0x364] ;  /* 0x0000d900ff037b82 */ /* 0x000e220000000800 */
[----:B--2---:R-:W-:-:S07]  /*0070*/  UIADD3 UR4, UPT, UPT, UR8, -0x1, URZ ;  /* 0xffffffff08047890 */ /* 0x004fce000fffe0ff */
[----:B------:R-:W1:Y:S01]  /*0080*/  S2UR UR5, SR_CTAID.X ;  /* 0x00000000000579c3 */ /* 0x000e620000002500 */
[----:B0-----:R-:W-:-:S05]  /*0090*/  IMAD R3, R3, UR6, R2 ;  /* 0x0000000603037c24 */ /* 0x001fca000f8e0202 */
[C---:B------:R-:W-:Y:S01]  /*00a0*/  ISETP.GE.AND P0, PT, R3.reuse, UR4, PT ;  /* 0x0000000403007c0c */ /* 0x040fe2000bf06270 */
[----:B------:R-:W-:Y:S01]  /*00b0*/  UIADD3 UR4, UPT, UPT, UR9, -0x1, URZ ;  /* 0xffffffff09047890 */ /* 0x000fe2000fffe0ff */
[----:B-1----:R-:W-:Y:S02]  /*00c0*/  IMAD R0, R0, UR5, R5 ;  /* 0x0000000500007c24 */ /* 0x002fe4000f8e0205 */
[----:B------:R-:W-:-:S04]  /*00d0*/  ISETP.EQ.OR P0, PT, R3, RZ, P0 ;  /* 0x000000ff0300720c */ /* 0x000fc80000702670 */
[----:B------:R-:W-:-:S04]  /*00e0*/  ISETP.LT.OR P0, PT, R0, 0x1, P0 ;  /* 0x000000010000780c */ /* 0x000fc80000701670 */
[----:B------:R-:W-:-:S13]  /*00f0*/  ISETP.GE.OR P0, PT, R0, UR4, P0 ;  /* 0x0000000400007c0c */ /* 0x000fda0008706670 */
[----:B------:R-:W-:Y:S05]  /*0100*/  @P0 EXIT ;  /* 0x000000000000094d */ /* 0x000fea0003800000 */
[C---:B------:R-:W-:Y:S01]  /*0110*/  ISETP.GE.AND P0, PT, R0.reuse, UR9, PT ;  /* 0x0000000900007c0c */ /* 0x040fe2000bf06270 */
[----:B------:R-:W0:Y:S01]  /*0120*/  LDCU.64 UR6, c[0x0][0x380] ;  /* 0x00007000ff0677ac */ /* 0x000e220008000a00 */
[C---:B------:R-:W-:Y:S01]  /*0130*/  VIADD R2, R3.reuse, 0x1 ;  /* 0x0000000103027836 */ /* 0x040fe20000000000 */
[----:B------:R-:W-:Y:S01]  /*0140*/  ISETP.GT.AND P1, PT, R0, UR9, PT ;  /* 0x0000000900007c0c */ /* 0x000fe2000bf24270 */
[C---:B------:R-:W-:Y:S01]  /*0150*/  IMAD R7, R3.reuse, UR9, RZ ;  /* 0x0000000903077c24 */ /* 0x040fe2000f8e02ff */
[C---:B------:R-:W-:Y:S01]  /*0160*/  ISETP.GT.OR P4, PT, R3.reuse, UR8, P0 ;  /* 0x0000000803007c0c */ /* 0x040fe20008784670 */
[----:B------:R-:W1:Y:S01]  /*0170*/  LDCU.64 UR4, c[0x0][0x358] ;  /* 0x00006b00ff0477ac */ /* 0x000e620008000a00 */
[----:B------:R-:W-:Y:S01]  /*0180*/  ISETP.GE.OR P3, PT, R2, UR8, P0 ;  /* 0x0000000802007c0c */ /* 0x000fe20008766670 */
[C---:B------:R-:W-:Y:S01]  /*0190*/  VIADD R2, R0.reuse, 0x1 ;  /* 0x0000000100027836 */ /* 0x040fe20000000000 */
[C---:B------:R-:W-:Y:S01]  /*01a0*/  ISETP.GE.OR P0, PT, R3.reuse, UR8, P0 ;  /* 0x0000000803007c0c */ /* 0x040fe20008706670 */
[----:B------:R-:W-:Y:S01]  /*01b0*/  IMAD.IADD R12, R0, 0x1, R7 ;  /* 0x00000001000c7824 */ /* 0x000fe200078e0207 */
[----:B------:R-:W-:Y:S01]  /*01c0*/  ISETP.GE.OR P1, PT, R3, UR8, P1 ;  /* 0x0000000803007c0c */ /* 0x000fe20008f26670 */
[----:B------:R-:W-:Y:S01]  /*01d0*/  IMAD.MOV.U32 R10, RZ, RZ, RZ ;  /* 0x000000ffff0a7224 */ /* 0x000fe200078e00ff */
[----:B------:R-:W-:-:S02]  /*01e0*/  ISETP.GE.AND P2, PT, R2, UR9, PT ;  /* 0x0000000902007c0c */ /* 0x000fc4000bf46270 */
[----:B------:R-:W-:Y:S02]  /*01f0*/  SHF.R.S32.HI R6, RZ, 0x1f, R7 ;  /* 0x0000001fff067819 */ /* 0x000fe40000011407 */
[C---:B------:R-:W-:Y:S01]  /*0200*/  ISETP.GE.OR P2, PT, R3.reuse, UR8, P2 ;  /* 0x0000000803007c0c */ /* 0x040fe20009746670 */
[----:B------:R-:W-:-:S04]  /*0210*/  @!P4 VIADD R5, R3, 0xffffffff ;  /* 0xffffffff0305c836 */ /* 0x000fc80000000000 */
[----:B------:R-:W-:-:S05]  /*0220*/  @!P4 IMAD R5, R5, UR9, R0 ;  /* 0x000000090505cc24 */ /* 0x000fca000f8e0200 */
[----:B0-----:R-:W-:-:S04]  /*0230*/  @!P4 IADD3 R4, P5, PT, R5, UR6, RZ ;  /* 0x000000060504cc10 */ /* 0x001fc8000ffbe0ff */
[----:B------:R-:W-:Y:S02]  /*0240*/  @!P4 LEA.HI.X.SX32 R5, R5, UR7, 0x1, P5 ;  /* 0x000000070505cc11 */ /* 0x000fe4000a8f0eff */
[C-C-:B------:R-:W-:Y:S02]  /*0250*/  IADD3 R2, P5, P6, R0.reuse, UR6, R7.reuse ;  /* 0x0000000600027c10 */ /* 0x140fe4000febe007 */
[----:B------:R-:W-:Y:S01]  /*0260*/  @!P3 IADD3 R0, PT, PT, R0, UR9, R7 ;  /* 0x000000090000bc10 */ /* 0x000fe2000fffe007 */
[----:B-1----:R-:W2:Y:S01]  /*0270*/  @!P4 LDG.E.U8 R10, desc[UR4][R4.64] ;  /* 0x00000004040ac981 */ /* 0x002ea2000c1e1100 */
[----:B------:R-:W-:Y:S02]  /*0280*/  IADD3.X R3, PT, PT, RZ, UR7, R6, P5, P6 ;  /* 0x00000007ff037c10 */ /* 0x000fe4000afec406 */
[----:B------:R-:W-:-:S03]  /*0290*/  @!P0 IADD3 R6, P5, PT, R12, UR6, RZ ;  /* 0x000000060c068c10 */ /* 0x000fc6000ffbe0ff */
[----:B------:R-:W2:Y:S01]  /*02a0*/  @!P1 LDG.E.U8 R11, desc[UR4][R2.64+-0x1] ;  /* 0xffffff04020b9981 */ /* 0x000ea2000c1e1100 */
[----:B------:R-:W-:Y:S02]  /*02b0*/  @!P0 LEA.HI.X.SX32 R7, R12, UR7, 0x1, P5 ;  /* 0x000000070c078c11 */ /* 0x000fe4000a8f0eff */
[C---:B------:R-:W-:Y:S01]  /*02c0*/  @!P3 IADD3 R8, P4, PT, R0.reuse, UR6, RZ ;  /* 0x000000060008bc10 */ /* 0x040fe2000ff9e0ff */
[----:B------:R-:W3:Y:S04]  /*02d0*/  @!P2 LDG.E.U8 R13, desc[UR4][R2.64+0x1] ;  /* 0x00000104020da981 */ /* 0x000ee8000c1e1100 */
[----:B------:R-:W4:Y:S01]  /*02e0*/  @!P0 LDG.E.U8 R7, desc[UR4][R6.64] ;  /* 0x0000000406078981 */ /* 0x000f22000c1e1100 */
[----:B------:R-:W-:Y:S01]  /*02f0*/  @!P3 LEA.HI.X.SX32 R9, R0, UR7, 0x1, P4 ;  /* 0x000000070009bc11 */ /* 0x000fe2000a0f0eff */
[----:B------:R-:W0:Y:S05]  /*0300*/  LDCU.64 UR6, c[0x0][0x388] ;  /* 0x00007100ff0677ac */ /* 0x000e2a0008000a00 */
[----:B------:R-:W5:Y:S01]  /*0310*/  @!P3 LDG.E.U8 R9, desc[UR4][R8.64] ;  /* 0x000000040809b981 */ /* 0x000f62000c1e1100 */
[----:B--2---:R-:W-:-:S04]  /*0320*/  @!P1 IMAD.IADD R10, R10, 0x1, R11 ;  /* 0x000000010a0a9824 */ /* 0x004fc800078e020b */
[----:B----4-:R-:W-:-:S04]  /*0330*/  @!P0 IMAD R10, R7, -0x4, R10 ;  /* 0xfffffffc070a8824 */ /* 0x010fc800078e020a */
[----:B---3--:R-:W-:-:S04]  /*0340*/  @!P2 IMAD.IADD R10, R10, 0x1, R13 ;  /* 0x000000010a0aa824 */ /* 0x008fc800078e020d */
[----:B-----5:R-:W-:-:S05]  /*0350*/  @!P3 IMAD.IADD R10, R10, 0x1, R9 ;  /* 0x000000010a0ab824 */ /* 0x020fca00078e0209 */
[----:B------:R-:W-:-:S04]  /*0360*/  I2FP.F32.S32 R10, R10 ;  /* 0x0000000a000a7245 */ /* 0x000fc80000201400 */
[----:B------:R-:W-:-:S04]  /*0370*/  FMNMX R10, R10, 255, PT ;  /* 0x437f00000a0a7809 */ /* 0x000fc80003800000 */
[----:B------:R-:W-:-:S04]  /*0380*/  FMNMX R10, RZ, R10, !PT ;  /* 0x0000000aff0a7209 */ /* 0x000fc80007800000 */
[----:B------:R-:W1:Y:S01]  /*0390*/  F2I.TRUNC.NTZ R5, R10 ;  /* 0x0000000a00057305 */ /* 0x000e62000020f100 */
[----:B0-----:R-:W-:-:S04]  /*03a0*/  IADD3 R2, P0, PT, R12, UR6, RZ ;  /* 0x000000060c027c10 */ /* 0x001fc8000ff1e0ff */
[----:B------:R-:W-:-:S05]  /*03b0*/  LEA.HI.X.SX32 R3, R12, UR7, 0x1, P0 ;  /* 0x000000070c037c11 */ /* 0x000fca00080f0eff */
[----:B-1----:R-:W-:Y:S01]  /*03c0*/  STG.E.U8 desc[UR4][R2.64], R5 ;  /* 0x0000000502007986 */ /* 0x002fe2000c101104 */
[----:B------:R-:W-:Y:S05]  /*03d0*/  EXIT ;  /* 0x000000000000794d */ /* 0x000fea0003800000 */
.L_x_1:
        /* <DEDUP_REMOVED lines=10> */
.L_x_3:


//--------------------- .nv.shared.reserved.0     --------------------------
	.section	.nv.shared.reserved.0,"aw",@nobits
	.weak		__nv_reservedSMEM_offset_0_alias
	.size		__nv_reservedSMEM_offset_0_alias, 0, 64
	.other		__nv_reservedSMEM_offset_0_alias,@"STO_CUDA_RESERVED_SHARED STV_DEFAULT"
__nv_reservedSMEM_offset_0_alias:
	.zero		0
	.zero		64


//--------------------- .nv.constant0._Z18applysharpenKernelPKhS0_Phiif --------------------------
	.section	.nv.constant0._Z18applysharpenKernelPKhS0_Phiif,"a",@progbits
	.sectionflags	@""
	.align	4
.nv.constant0._Z18applysharpenKernelPKhS0_Phiif:
	.zero		932


//--------------------- .nv.constant0._Z13sharpenKernelPKhPhii --------------------------
	.section	.nv.constant0._Z13sharpenKernelPKhPhii,"a",@progbits
	.sectionflags	@""
	.align	4
.nv.constant0._Z13sharpenKernelPKhPhii:
	.zero		920


//--------------------- SYMBOLS --------------------------

	.type		.nv.reservedSmem.offset0,@object
	.size		.nv.reservedSmem.offset0,0x4
